//
// Generated by NVIDIA NVVM Compiler
//
// Compiler Build ID: CL-36424714
// Cuda compilation tools, release 13.0, V13.0.88
// Based on NVVM 20.0.0
//

.version 9.0
.target sm_100
.address_size 64

	// .globl	_Z12square_arrayPi

.visible .entry _Z12square_arrayPi(
	.param .u64 .ptr .align 1 _Z12square_arrayPi_param_0
)
{
	.reg .pred 	%p<2>;
	.reg .b32 	%r<7>;
	.reg .b64 	%rd<5>;

	ld.param.u64 	%rd1, [_Z12square_arrayPi_param_0];
	mov.u32 	%r2, %ctaid.x;
	mov.u32 	%r3, %ntid.x;
	mov.u32 	%r4, %tid.x;
	mad.lo.s32 	%r1, %r2, %r3, %r4;
	setp.gt.s32 	%p1, %r1, 9;
	@%p1 bra 	$L__BB0_2;
	cvta.to.global.u64 	%rd2, %rd1;
	mul.wide.s32 	%rd3, %r1, 4;
	add.s64 	%rd4, %rd2, %rd3;
	ld.global.u32 	%r5, [%rd4];
	mul.lo.s32 	%r6, %r5, %r5;
	st.global.u32 	[%rd4], %r6;
$L__BB0_2:
	ret;

}


// ===== COMPILED SASS (sm_100) =====

	.target	sm_100

	.elftype	@"ET_EXEC"


//--------------------- .note.nv.tkinfo           --------------------------
	.section	.note.nv.tkinfo,"",@"SHT_NOTE"
	.sectionflags	@"SHF_NOTE_NV_TKINFO"
	.tkinfo
        /*0018*/ 	.word	0x00000002
        /*0030*/ 	.string	""
        /*0030*/ 	.string	"ptxas"
        /*0030*/ 	.string	"Cuda compilation tools, release 13.0, V13.0.88"
        /*0030*/ 	.string	"Build cuda_13.0.r13.0/compiler.36424714_0"
        /*0030*/ 	.string	"-arch sm_100 -m 64 "



//--------------------- .note.nv.cuinfo           --------------------------
	.section	.note.nv.cuinfo,"",@"SHT_NOTE"
	.sectionflags	@"SHF_NOTE_NV_CUINFO"
        /*0018*/ 	.short	0x0002
        /*001a*/ 	.short	0x0064
        /*001c*/ 	.short	0x0082
	.zero		2


//--------------------- .nv.info                  --------------------------
	.section	.nv.info,"",@"SHT_CUDA_INFO"
	.align	4


	//----- nvinfo : EIATTR_REGCOUNT
	.align		4
        /*0000*/ 	.byte	0x04, 0x2f
        /*0002*/ 	.short	(.L_1 - .L_0)
	.align		4
.L_0:
        /*0004*/ 	.word	index@(_Z12square_arrayPi)
        /*0008*/ 	.word	0x00000008


	//----- nvinfo : EIATTR_FRAME_SIZE
	.align		4
.L_1:
        /*000c*/ 	.byte	0x04, 0x11
        /*000e*/ 	.short	(.L_3 - .L_2)
	.align		4
.L_2:
        /*0010*/ 	.word	index@(_Z12square_arrayPi)
        /*0014*/ 	.word	0x00000000


	//----- nvinfo : EIATTR_MIN_STACK_SIZE
	.align		4
.L_3:
        /*0018*/ 	.byte	0x04, 0x12
        /*001a*/ 	.short	(.L_5 - .L_4)
	.align		4
.L_4:
        /*001c*/ 	.word	index@(_Z12square_arrayPi)
        /*0020*/ 	.word	0x00000000
.L_5:


//--------------------- .nv.compat                --------------------------
	.section	.nv.compat,"",@"SHT_CUDA_COMPAT_INFO"
	.align	4
        /*0000*/ 	.byte	0x02, 0x09, 0x00, 0x00, 0x02, 0x02, 0x01, 0x00, 0x02, 0x05, 0x05, 0x00, 0x03, 0x07, 0x01, 0x01
        /*0010*/ 	.byte	0x02, 0x03, 0x00, 0x00, 0x02, 0x06, 0x01, 0x00, 0x04, 0x0b, 0x08, 0x00, 0x09, 0x00, 0x00, 0x00
        /*0020*/ 	.byte	0x00, 0x00, 0x00, 0x00


//--------------------- .nv.info._Z12square_arrayPi --------------------------
	.section	.nv.info._Z12square_arrayPi,"",@"SHT_CUDA_INFO"
	.sectionflags	@""
	.align	4


	//----- nvinfo : EIATTR_CUDA_API_VERSION
	.align		4
        /*0000*/ 	.byte	0x04, 0x37
        /*0002*/ 	.short	(.L_7 - .L_6)
.L_6:
        /*0004*/ 	.word	0x00000082


	//----- nvinfo : EIATTR_KPARAM_INFO
	.align		4
.L_7:
        /*0008*/ 	.byte	0x04, 0x17
        /*000a*/ 	.short	(.L_9 - .L_8)
.L_8:
        /*000c*/ 	.word	0x00000000
        /*0010*/ 	.short	0x0000
        /*0012*/ 	.short	0x0000
        /*0014*/ 	.byte	0x00, 0xf5, 0x21, 0x00


	//----- nvinfo : EIATTR_SPARSE_MMA_MASK
	.align		4
.L_9:
        /*0018*/ 	.byte	0x03, 0x50
        /*001a*/ 	.short	0x0000


	//----- nvinfo : EIATTR_MAXREG_COUNT
	.align		4
        /*001c*/ 	.byte	0x03, 0x1b
        /*001e*/ 	.short	0x00ff


	//----- nvinfo : EIATTR_MERCURY_ISA_VERSION
	.align		4
        /*0020*/ 	.byte	0x03, 0x5f
        /*0022*/ 	.short	0x0101


	//----- nvinfo : EIATTR_VRC_CTA_INIT_COUNT
	.align		4
        /*0024*/ 	.byte	0x02, 0x4a
	.zero		1
	.zero		1


	//----- nvinfo : EIATTR_EXIT_INSTR_OFFSETS
	.align		4
        /*0028*/ 	.byte	0x04, 0x1c
        /*002a*/ 	.short	(.L_11 - .L_10)


	//   ....[0]....
.L_10:
        /*002c*/ 	.word	0x00000060


	//   ....[1]....
        /*0030*/ 	.word	0x000000d0


	//----- nvinfo : EIATTR_CBANK_PARAM_SIZE
	.align		4
.L_11:
        /*0034*/ 	.byte	0x03, 0x19
        /*0036*/ 	.short	0x0008


	//----- nvinfo : EIATTR_PARAM_CBANK
	.align		4
        /*0038*/ 	.byte	0x04, 0x0a
        /*003a*/ 	.short	(.L_13 - .L_12)
	.align		4
.L_12:
        /*003c*/ 	.word	index@(.nv.constant0._Z12square_arrayPi)
        /*0040*/ 	.short	0x0380
        /*0042*/ 	.short	0x0008


	//----- nvinfo : EIATTR_SW_WAR
	.align		4
.L_13:
        /*0044*/ 	.byte	0x04, 0x36
        /*0046*/ 	.short	(.L_15 - .L_14)
.L_14:
        /*0048*/ 	.word	0x00000008
.L_15:


//--------------------- .nv.callgraph             --------------------------
	.section	.nv.callgraph,"",@"SHT_CUDA_CALLGRAPH"
	.align	4
	.sectionentsize	8
	.align		4
        /*0000*/ 	.word	0x00000000
	.align		4
        /*0004*/ 	.word	0xffffffff
	.align		4
        /*0008*/ 	.word	0x00000000
	.align		4
        /*000c*/ 	.word	0xfffffffe
	.align		4
        /*0010*/ 	.word	0x00000000
	.align		4
        /*0014*/ 	.word	0xfffffffd
	.align		4
        /*0018*/ 	.word	0x00000000
	.align		4
        /*001c*/ 	.word	0xfffffffc


//--------------------- .text._Z12square_arrayPi  --------------------------
	.section	.text._Z12square_arrayPi,"ax",@progbits
	.align	128
        .global         _Z12square_arrayPi
        .type           _Z12square_arrayPi,@function
        .size           _Z12square_arrayPi,(.L_x_1 - _Z12square_arrayPi)
        .other          _Z12square_arrayPi,@"STO_CUDA_ENTRY STV_DEFAULT"
_Z12square_arrayPi:
.text._Z12square_arrayPi:
[----:B------:R-:W-:Y:S01]  /*0000*/  LDC R1, c[0x0][0x37c] ;  /* 0x0000df00ff017b82 */ /* 0x000fe20000000800 */
[----:B------:R-:W0:Y:S07]  /*0010*/  S2R R0, SR_TID.X ;  /* 0x0000000000007919 */ /* 0x000e2e0000002100 */
[----:B------:R-:W0:Y:S08]  /*0020*/  S2UR UR4, SR_CTAID.X ;  /* 0x00000000000479c3 */ /* 0x000e300000002500 */
[----:B------:R-:W0:Y:S02]  /*0030*/  LDC R5, c[0x0][0x360] ;  /* 0x0000d800ff057b82 */ /* 0x000e240000000800 */
[----:B0-----:R-:W-:-:S05]  /*0040*/  IMAD R5, R5, UR4, R0 ;  /* 0x0000000405057c24 */ /* 0x001fca000f8e0200 */
[----:B------:R-:W-:-:S13]  /*0050*/  ISETP.GT.AND P0, PT, R5, 0x9, PT ;  /* 0x000000090500780c */ /* 0x000fda0003f04270 */
[----:B------:R-:W-:Y:S05]  /*0060*/  @P0 EXIT ;  /* 0x000000000000094d */ /* 0x000fea0003800000 */
[----:B------:R-:W0:Y:S01]  /*0070*/  LDC.64 R2, c[0x0][0x380] ;  /* 0x0000e000ff027b82 */ /* 0x000e220000000a00 */
[----:B------:R-:W1:Y:S01]  /*0080*/  LDCU.64 UR4, c[0x0][0x358] ;  /* 0x00006b00ff0477ac */ /* 0x000e620008000a00 */
[----:B0-----:R-:W-:-:S05]  /*0090*/  IMAD.WIDE R2, R5, 0x4, R2 ;  /* 0x0000000405027825 */ /* 0x001fca00078e0202 */
[----:B-1----:R-:W2:Y:S02]  /*00a0*/  LDG.E R0, desc[UR4][R2.64] ;  /* 0x0000000402007981 */ /* 0x002ea4000c1e1900 */
[----:B--2---:R-:W-:-:S05]  /*00b0*/  IMAD R5, R0, R0, RZ ;  /* 0x0000000000057224 */ /* 0x004fca00078e02ff */
[----:B------:R-:W-:Y:S01]  /*00c0*/  STG.E desc[UR4][R2.64], R5 ;  /* 0x0000000502007986 */ /* 0x000fe2000c101904 */
[----:B------:R-:W-:Y:S05]  /*00d0*/  EXIT ;  /* 0x000000000000794d */ /* 0x000fea0003800000 */
.L_x_0:
[----:B------:R-:W-:-:S00]  /*00e0*/  BRA `(.L_x_0) ;  /* 0xfffffffc00fc7947 */ /* 0x000fc0000383ffff */
[----:B------:R-:W-:-:S00]  /*00f0*/  NOP ;  /* 0x0000000000007918 */ /* 0x000fc00000000000 */
        /* <DEDUP_REMOVED lines=8> */
.L_x_1:


//--------------------- .nv.shared.reserved.0     --------------------------
	.section	.nv.shared.reserved.0,"aw",@nobits
	.weak		__nv_reservedSMEM_offset_0_alias
	.size		__nv_reservedSMEM_offset_0_alias, 0, 64
	.other		__nv_reservedSMEM_offset_0_alias,@"STO_CUDA_RESERVED_SHARED STV_DEFAULT"
__nv_reservedSMEM_offset_0_alias:
	.zero		0
	.zero		64


//--------------------- .nv.constant0._Z12square_arrayPi --------------------------
	.section	.nv.constant0._Z12square_arrayPi,"a",@progbits
	.sectionflags	@""
	.align	4
.nv.constant0._Z12square_arrayPi:
	.zero		904


//--------------------- SYMBOLS --------------------------

	.type		.nv.reservedSmem.offset0,@object
	.size		.nv.reservedSmem.offset0,0x4
